//
// Generated by NVIDIA NVVM Compiler
//
// Compiler Build ID: CL-36424714
// Cuda compilation tools, release 13.0, V13.0.88
// Based on NVVM 20.0.0
//

.version 9.0
.target sm_100
.address_size 64

	// .globl	_Z4multPiS_S_iii

.visible .entry _Z4multPiS_S_iii(
	.param .u64 .ptr .align 1 _Z4multPiS_S_iii_param_0,
	.param .u64 .ptr .align 1 _Z4multPiS_S_iii_param_1,
	.param .u64 .ptr .align 1 _Z4multPiS_S_iii_param_2,
	.param .u32 _Z4multPiS_S_iii_param_3,
	.param .u32 _Z4multPiS_S_iii_param_4,
	.param .u32 _Z4multPiS_S_iii_param_5
)
{
	.reg .pred 	%p<19>;
	.reg .b32 	%r<129>;
	.reg .b64 	%rd<75>;

	ld.param.u64 	%rd7, [_Z4multPiS_S_iii_param_0];
	ld.param.u64 	%rd8, [_Z4multPiS_S_iii_param_1];
	ld.param.u64 	%rd9, [_Z4multPiS_S_iii_param_2];
	ld.param.u32 	%r43, [_Z4multPiS_S_iii_param_3];
	ld.param.u32 	%r44, [_Z4multPiS_S_iii_param_4];
	ld.param.u32 	%r45, [_Z4multPiS_S_iii_param_5];
	cvta.to.global.u64 	%rd1, %rd8;
	cvta.to.global.u64 	%rd2, %rd7;
	cvta.to.global.u64 	%rd3, %rd9;
	mov.u32 	%r1, %tid.x;
	setp.lt.s32 	%p1, %r43, 1;
	@%p1 bra 	$L__BB0_26;
	setp.lt.s32 	%p2, %r44, 1;
	@%p2 bra 	$L__BB0_15;
	and.b32  	%r2, %r44, 7;
	add.s32 	%r3, %r2, -1;
	and.b32  	%r4, %r44, 3;
	and.b32  	%r5, %r44, 2147483640;
	and.b32  	%r6, %r44, 1;
	neg.s32 	%r7, %r5;
	shl.b32 	%r8, %r45, 3;
	mov.b32 	%r111, 0;
	mul.wide.s32 	%rd66, %r45, 4;
$L__BB0_3:
	setp.lt.u32 	%p11, %r44, 8;
	mul.lo.s32 	%r10, %r111, %r44;
	mov.b32 	%r119, 0;
	mov.u32 	%r124, %r119;
	@%p11 bra 	$L__BB0_6;
	mul.wide.u32 	%rd32, %r10, 4;
	add.s64 	%rd33, %rd2, %rd32;
	add.s64 	%rd74, %rd33, 16;
	mov.b32 	%r124, 0;
	mov.u32 	%r112, %r1;
	mov.u32 	%r113, %r7;
$L__BB0_5:
	.pragma "nounroll";
	ld.global.u32 	%r61, [%rd74+-16];
	mul.wide.s32 	%rd34, %r112, 4;
	add.s64 	%rd35, %rd1, %rd34;
	ld.global.u32 	%r62, [%rd35];
	mad.lo.s32 	%r63, %r62, %r61, %r124;
	ld.global.u32 	%r64, [%rd74+-12];
	mul.wide.s32 	%rd36, %r45, 4;
	add.s64 	%rd37, %rd35, %rd36;
	ld.global.u32 	%r65, [%rd37];
	mad.lo.s32 	%r66, %r65, %r64, %r63;
	ld.global.u32 	%r67, [%rd74+-8];
	add.s64 	%rd38, %rd37, %rd36;
	ld.global.u32 	%r68, [%rd38];
	mad.lo.s32 	%r69, %r68, %r67, %r66;
	ld.global.u32 	%r70, [%rd74+-4];
	add.s64 	%rd39, %rd38, %rd36;
	ld.global.u32 	%r71, [%rd39];
	mad.lo.s32 	%r72, %r71, %r70, %r69;
	ld.global.u32 	%r73, [%rd74];
	add.s64 	%rd40, %rd39, %rd36;
	ld.global.u32 	%r74, [%rd40];
	mad.lo.s32 	%r75, %r74, %r73, %r72;
	ld.global.u32 	%r76, [%rd74+4];
	add.s64 	%rd41, %rd40, %rd36;
	ld.global.u32 	%r77, [%rd41];
	mad.lo.s32 	%r78, %r77, %r76, %r75;
	ld.global.u32 	%r79, [%rd74+8];
	add.s64 	%rd42, %rd41, %rd36;
	ld.global.u32 	%r80, [%rd42];
	mad.lo.s32 	%r81, %r80, %r79, %r78;
	ld.global.u32 	%r82, [%rd74+12];
	add.s64 	%rd43, %rd42, %rd36;
	ld.global.u32 	%r83, [%rd43];
	mad.lo.s32 	%r124, %r83, %r82, %r81;
	add.s32 	%r113, %r113, 8;
	add.s32 	%r112, %r112, %r8;
	add.s64 	%rd74, %rd74, 32;
	setp.ne.s32 	%p12, %r113, 0;
	mov.u32 	%r119, %r5;
	@%p12 bra 	$L__BB0_5;
$L__BB0_6:
	setp.eq.s32 	%p13, %r2, 0;
	@%p13 bra 	$L__BB0_14;
	setp.lt.u32 	%p14, %r3, 3;
	@%p14 bra 	$L__BB0_9;
	add.s32 	%r85, %r119, %r10;
	mul.wide.u32 	%rd44, %r85, 4;
	add.s64 	%rd45, %rd2, %rd44;
	ld.global.u32 	%r86, [%rd45];
	mad.lo.s32 	%r87, %r119, %r45, %r1;
	mul.wide.s32 	%rd46, %r87, 4;
	add.s64 	%rd47, %rd1, %rd46;
	ld.global.u32 	%r88, [%rd47];
	mad.lo.s32 	%r89, %r88, %r86, %r124;
	cvt.u64.u32 	%rd48, %r10;
	cvt.u64.u32 	%rd49, %r119;
	add.s64 	%rd50, %rd49, %rd48;
	shl.b64 	%rd51, %rd50, 2;
	add.s64 	%rd52, %rd2, %rd51;
	ld.global.u32 	%r90, [%rd52+4];
	add.s64 	%rd54, %rd47, %rd66;
	ld.global.u32 	%r91, [%rd54];
	mad.lo.s32 	%r92, %r91, %r90, %r89;
	ld.global.u32 	%r93, [%rd52+8];
	add.s64 	%rd55, %rd54, %rd66;
	ld.global.u32 	%r94, [%rd55];
	mad.lo.s32 	%r95, %r94, %r93, %r92;
	ld.global.u32 	%r96, [%rd52+12];
	add.s64 	%rd56, %rd55, %rd66;
	ld.global.u32 	%r97, [%rd56];
	mad.lo.s32 	%r124, %r97, %r96, %r95;
	add.s32 	%r119, %r119, 4;
$L__BB0_9:
	setp.eq.s32 	%p15, %r4, 0;
	@%p15 bra 	$L__BB0_14;
	setp.eq.s32 	%p16, %r4, 1;
	@%p16 bra 	$L__BB0_12;
	add.s32 	%r99, %r119, %r10;
	mul.wide.u32 	%rd57, %r99, 4;
	add.s64 	%rd58, %rd2, %rd57;
	ld.global.u32 	%r100, [%rd58];
	mad.lo.s32 	%r101, %r119, %r45, %r1;
	mul.wide.s32 	%rd59, %r101, 4;
	add.s64 	%rd60, %rd1, %rd59;
	ld.global.u32 	%r102, [%rd60];
	mad.lo.s32 	%r103, %r102, %r100, %r124;
	cvt.u64.u32 	%rd61, %r10;
	cvt.u64.u32 	%rd62, %r119;
	add.s64 	%rd63, %rd62, %rd61;
	shl.b64 	%rd64, %rd63, 2;
	add.s64 	%rd65, %rd2, %rd64;
	ld.global.u32 	%r104, [%rd65+4];
	add.s64 	%rd67, %rd60, %rd66;
	ld.global.u32 	%r105, [%rd67];
	mad.lo.s32 	%r124, %r105, %r104, %r103;
	add.s32 	%r119, %r119, 2;
$L__BB0_12:
	setp.eq.s32 	%p17, %r6, 0;
	@%p17 bra 	$L__BB0_14;
	add.s32 	%r106, %r119, %r10;
	mul.wide.u32 	%rd68, %r106, 4;
	add.s64 	%rd69, %rd2, %rd68;
	ld.global.u32 	%r107, [%rd69];
	mad.lo.s32 	%r108, %r119, %r45, %r1;
	mul.wide.s32 	%rd70, %r108, 4;
	add.s64 	%rd71, %rd1, %rd70;
	ld.global.u32 	%r109, [%rd71];
	mad.lo.s32 	%r124, %r109, %r107, %r124;
$L__BB0_14:
	mad.lo.s32 	%r110, %r111, %r45, %r1;
	mul.wide.s32 	%rd72, %r110, 4;
	add.s64 	%rd73, %rd3, %rd72;
	st.global.u32 	[%rd73], %r124;
	add.s32 	%r111, %r111, 1;
	setp.eq.s32 	%p18, %r111, %r43;
	@%p18 bra 	$L__BB0_26;
	bra.uni 	$L__BB0_3;
$L__BB0_15:
	and.b32  	%r33, %r43, 7;
	setp.lt.u32 	%p3, %r43, 8;
	mov.b32 	%r127, 0;
	@%p3 bra 	$L__BB0_18;
	and.b32  	%r127, %r43, 2147483640;
	mov.b32 	%r125, 0;
	mul.wide.s32 	%rd12, %r45, 4;
$L__BB0_17:
	.pragma "nounroll";
	mad.lo.s32 	%r48, %r125, %r45, %r1;
	mul.wide.s32 	%rd10, %r48, 4;
	add.s64 	%rd11, %rd3, %rd10;
	mov.b32 	%r49, 0;
	st.global.u32 	[%rd11], %r49;
	add.s64 	%rd13, %rd11, %rd12;
	st.global.u32 	[%rd13], %r49;
	add.s64 	%rd14, %rd13, %rd12;
	st.global.u32 	[%rd14], %r49;
	add.s64 	%rd15, %rd14, %rd12;
	st.global.u32 	[%rd15], %r49;
	add.s64 	%rd16, %rd15, %rd12;
	st.global.u32 	[%rd16], %r49;
	add.s64 	%rd17, %rd16, %rd12;
	st.global.u32 	[%rd17], %r49;
	add.s64 	%rd18, %rd17, %rd12;
	st.global.u32 	[%rd18], %r49;
	add.s64 	%rd19, %rd18, %rd12;
	st.global.u32 	[%rd19], %r49;
	add.s32 	%r125, %r125, 8;
	setp.ne.s32 	%p4, %r125, %r127;
	@%p4 bra 	$L__BB0_17;
$L__BB0_18:
	setp.eq.s32 	%p5, %r33, 0;
	@%p5 bra 	$L__BB0_26;
	and.b32  	%r38, %r43, 3;
	setp.lt.u32 	%p6, %r33, 4;
	@%p6 bra 	$L__BB0_21;
	mad.lo.s32 	%r50, %r127, %r45, %r1;
	mul.wide.s32 	%rd20, %r50, 4;
	add.s64 	%rd21, %rd3, %rd20;
	mov.b32 	%r51, 0;
	st.global.u32 	[%rd21], %r51;
	mul.wide.s32 	%rd22, %r45, 4;
	add.s64 	%rd23, %rd21, %rd22;
	st.global.u32 	[%rd23], %r51;
	add.s64 	%rd24, %rd23, %rd22;
	st.global.u32 	[%rd24], %r51;
	add.s64 	%rd25, %rd24, %rd22;
	st.global.u32 	[%rd25], %r51;
	add.s32 	%r127, %r127, 4;
$L__BB0_21:
	setp.eq.s32 	%p7, %r38, 0;
	@%p7 bra 	$L__BB0_26;
	setp.eq.s32 	%p8, %r38, 1;
	@%p8 bra 	$L__BB0_24;
	mad.lo.s32 	%r52, %r127, %r45, %r1;
	mul.wide.s32 	%rd26, %r52, 4;
	add.s64 	%rd27, %rd3, %rd26;
	mov.b32 	%r53, 0;
	st.global.u32 	[%rd27], %r53;
	mul.wide.s32 	%rd28, %r45, 4;
	add.s64 	%rd29, %rd27, %rd28;
	st.global.u32 	[%rd29], %r53;
	add.s32 	%r127, %r127, 2;
$L__BB0_24:
	and.b32  	%r54, %r43, 1;
	setp.eq.b32 	%p9, %r54, 1;
	not.pred 	%p10, %p9;
	@%p10 bra 	$L__BB0_26;
	mad.lo.s32 	%r55, %r127, %r45, %r1;
	mul.wide.s32 	%rd30, %r55, 4;
	add.s64 	%rd31, %rd3, %rd30;
	mov.b32 	%r56, 0;
	st.global.u32 	[%rd31], %r56;
$L__BB0_26:
	ret;

}


// ===== COMPILED SASS (sm_100) =====

	.target	sm_100

	.elftype	@"ET_EXEC"


//--------------------- .note.nv.tkinfo           --------------------------
	.section	.note.nv.tkinfo,"",@"SHT_NOTE"
	.sectionflags	@"SHF_NOTE_NV_TKINFO"
	.tkinfo
        /*0018*/ 	.word	0x00000002
        /*0030*/ 	.string	""
        /*0030*/ 	.string	"ptxas"
        /*0030*/ 	.string	"Cuda compilation tools, release 13.0, V13.0.88"
        /*0030*/ 	.string	"Build cuda_13.0.r13.0/compiler.36424714_0"
        /*0030*/ 	.string	"-arch sm_100 -m 64 "



//--------------------- .note.nv.cuinfo           --------------------------
	.section	.note.nv.cuinfo,"",@"SHT_NOTE"
	.sectionflags	@"SHF_NOTE_NV_CUINFO"
        /*0018*/ 	.short	0x0002
        /*001a*/ 	.short	0x0064
        /*001c*/ 	.short	0x0082
	.zero		2


//--------------------- .nv.info                  --------------------------
	.section	.nv.info,"",@"SHT_CUDA_INFO"
	.align	4


	//----- nvinfo : EIATTR_REGCOUNT
	.align		4
        /*0000*/ 	.byte	0x04, 0x2f
        /*0002*/ 	.short	(.L_1 - .L_0)
	.align		4
.L_0:
        /*0004*/ 	.word	index@(_Z4multPiS_S_iii)
        /*0008*/ 	.word	0x00000020


	//----- nvinfo : EIATTR_FRAME_SIZE
	.align		4
.L_1:
        /*000c*/ 	.byte	0x04, 0x11
        /*000e*/ 	.short	(.L_3 - .L_2)
	.align		4
.L_2:
        /*0010*/ 	.word	index@(_Z4multPiS_S_iii)
        /*0014*/ 	.word	0x00000000


	//----- nvinfo : EIATTR_MIN_STACK_SIZE
	.align		4
.L_3:
        /*0018*/ 	.byte	0x04, 0x12
        /*001a*/ 	.short	(.L_5 - .L_4)
	.align		4
.L_4:
        /*001c*/ 	.word	index@(_Z4multPiS_S_iii)
        /*0020*/ 	.word	0x00000000
.L_5:


//--------------------- .nv.compat                --------------------------
	.section	.nv.compat,"",@"SHT_CUDA_COMPAT_INFO"
	.align	4
        /*0000*/ 	.byte	0x02, 0x09, 0x00, 0x00, 0x02, 0x02, 0x01, 0x00, 0x02, 0x05, 0x05, 0x00, 0x03, 0x07, 0x01, 0x01
        /*0010*/ 	.byte	0x02, 0x03, 0x00, 0x00, 0x02, 0x06, 0x01, 0x00, 0x04, 0x0b, 0x08, 0x00, 0x09, 0x00, 0x00, 0x00
        /*0020*/ 	.byte	0x00, 0x00, 0x00, 0x00


//--------------------- .nv.info._Z4multPiS_S_iii --------------------------
	.section	.nv.info._Z4multPiS_S_iii,"",@"SHT_CUDA_INFO"
	.sectionflags	@""
	.align	4


	//----- nvinfo : EIATTR_CUDA_API_VERSION
	.align		4
        /*0000*/ 	.byte	0x04, 0x37
        /*0002*/ 	.short	(.L_7 - .L_6)
.L_6:
        /*0004*/ 	.word	0x00000082


	//----- nvinfo : EIATTR_KPARAM_INFO
	.align		4
.L_7:
        /*0008*/ 	.byte	0x04, 0x17
        /*000a*/ 	.short	(.L_9 - .L_8)
.L_8:
        /*000c*/ 	.word	0x00000000
        /*0010*/ 	.short	0x0005
        /*0012*/ 	.short	0x0020
        /*0014*/ 	.byte	0x00, 0xf0, 0x11, 0x00


	//----- nvinfo : EIATTR_KPARAM_INFO
	.align		4
.L_9:
        /*0018*/ 	.byte	0x04, 0x17
        /*001a*/ 	.short	(.L_11 - .L_10)
.L_10:
        /*001c*/ 	.word	0x00000000
        /*0020*/ 	.short	0x0004
        /*0022*/ 	.short	0x001c
        /*0024*/ 	.byte	0x00, 0xf0, 0x11, 0x00


	//----- nvinfo : EIATTR_KPARAM_INFO
	.align		4
.L_11:
        /*0028*/ 	.byte	0x04, 0x17
        /*002a*/ 	.short	(.L_13 - .L_12)
.L_12:
        /*002c*/ 	.word	0x00000000
        /*0030*/ 	.short	0x0003
        /*0032*/ 	.short	0x0018
        /*0034*/ 	.byte	0x00, 0xf0, 0x11, 0x00


	//----- nvinfo : EIATTR_KPARAM_INFO
	.align		4
.L_13:
        /*0038*/ 	.byte	0x04, 0x17
        /*003a*/ 	.short	(.L_15 - .L_14)
.L_14:
        /*003c*/ 	.word	0x00000000
        /*0040*/ 	.short	0x0002
        /*0042*/ 	.short	0x0010
        /*0044*/ 	.byte	0x00, 0xf5, 0x21, 0x00


	//----- nvinfo : EIATTR_KPARAM_INFO
	.align		4
.L_15:
        /*0048*/ 	.byte	0x04, 0x17
        /*004a*/ 	.short	(.L_17 - .L_16)
.L_16:
        /*004c*/ 	.word	0x00000000
        /*0050*/ 	.short	0x0001
        /*0052*/ 	.short	0x0008
        /*0054*/ 	.byte	0x00, 0xf5, 0x21, 0x00


	//----- nvinfo : EIATTR_KPARAM_INFO
	.align		4
.L_17:
        /*0058*/ 	.byte	0x04, 0x17
        /*005a*/ 	.short	(.L_19 - .L_18)
.L_18:
        /*005c*/ 	.word	0x00000000
        /*0060*/ 	.short	0x0000
        /*0062*/ 	.short	0x0000
        /*0064*/ 	.byte	0x00, 0xf5, 0x21, 0x00


	//----- nvinfo : EIATTR_SPARSE_MMA_MASK
	.align		4
.L_19:
        /*0068*/ 	.byte	0x03, 0x50
        /*006a*/ 	.short	0x0000


	//----- nvinfo : EIATTR_MAXREG_COUNT
	.align		4
        /*006c*/ 	.byte	0x03, 0x1b
        /*006e*/ 	.short	0x00ff


	//----- nvinfo : EIATTR_MERCURY_ISA_VERSION
	.align		4
        /*0070*/ 	.byte	0x03, 0x5f
        /*0072*/ 	.short	0x0101


	//----- nvinfo : EIATTR_VRC_CTA_INIT_COUNT
	.align		4
        /*0074*/ 	.byte	0x02, 0x4a
	.zero		1
	.zero		1


	//----- nvinfo : EIATTR_EXIT_INSTR_OFFSETS
	.align		4
        /*0078*/ 	.byte	0x04, 0x1c
        /*007a*/ 	.short	(.L_21 - .L_20)


	//   ....[0]....
.L_20:
        /*007c*/ 	.word	0x00000030


	//   ....[1]....
        /*0080*/ 	.word	0x00000910


	//   ....[2]....
        /*0084*/ 	.word	0x00000b00


	//   ....[3]....
        /*0088*/ 	.word	0x00000c10


	//   ....[4]....
        /*008c*/ 	.word	0x00000ce0


	//   ....[5]....
        /*0090*/ 	.word	0x00000d40


	//----- nvinfo : EIATTR_CBANK_PARAM_SIZE
	.align		4
.L_21:
        /*0094*/ 	.byte	0x03, 0x19
        /*0096*/ 	.short	0x0024


	//----- nvinfo : EIATTR_PARAM_CBANK
	.align		4
        /*0098*/ 	.byte	0x04, 0x0a
        /*009a*/ 	.short	(.L_23 - .L_22)
	.align		4
.L_22:
        /*009c*/ 	.word	index@(.nv.constant0._Z4multPiS_S_iii)
        /*00a0*/ 	.short	0x0380
        /*00a2*/ 	.short	0x0024


	//----- nvinfo : EIATTR_SW_WAR
	.align		4
.L_23:
        /*00a4*/ 	.byte	0x04, 0x36
        /*00a6*/ 	.short	(.L_25 - .L_24)
.L_24:
        /*00a8*/ 	.word	0x00000008
.L_25:


//--------------------- .nv.callgraph             --------------------------
	.section	.nv.callgraph,"",@"SHT_CUDA_CALLGRAPH"
	.align	4
	.sectionentsize	8
	.align		4
        /*0000*/ 	.word	0x00000000
	.align		4
        /*0004*/ 	.word	0xffffffff
	.align		4
        /*0008*/ 	.word	0x00000000
	.align		4
        /*000c*/ 	.word	0xfffffffe
	.align		4
        /*0010*/ 	.word	0x00000000
	.align		4
        /*0014*/ 	.word	0xfffffffd
	.align		4
        /*0018*/ 	.word	0x00000000
	.align		4
        /*001c*/ 	.word	0xfffffffc


//--------------------- .text._Z4multPiS_S_iii    --------------------------
	.section	.text._Z4multPiS_S_iii,"ax",@progbits
	.align	128
        .global         _Z4multPiS_S_iii
        .type           _Z4multPiS_S_iii,@function
        .size           _Z4multPiS_S_iii,(.L_x_11 - _Z4multPiS_S_iii)
        .other          _Z4multPiS_S_iii,@"STO_CUDA_ENTRY STV_DEFAULT"
_Z4multPiS_S_iii:
.text._Z4multPiS_S_iii:
[----:B------:R-:W-:Y:S08]  /*0000*/  LDC R1, c[0x0][0x37c] ;  /* 0x0000df00ff017b82 */ /* 0x000ff00000000800 */
[----:B------:R-:W0:Y:S02]  /*0010*/  LDC R2, c[0x0][0x398] ;  /* 0x0000e600ff027b82 */ /* 0x000e240000000800 */
[----:B0-----:R-:W-:-:S13]  /*0020*/  ISETP.GE.AND P0, PT, R2, 0x1, PT ;  /* 0x000000010200780c */ /* 0x001fda0003f06270 */
[----:B------:R-:W-:Y:S05]  /*0030*/  @!P0 EXIT ;  /* 0x000000000000894d */ /* 0x000fea0003800000 */
[----:B------:R-:W0:Y:S01]  /*0040*/  LDC R13, c[0x0][0x39c] ;  /* 0x0000e700ff0d7b82 */ /* 0x000e220000000800 */
[----:B------:R-:W1:Y:S01]  /*0050*/  S2R R0, SR_TID.X ;  /* 0x0000000000007919 */ /* 0x000e620000002100 */
[----:B------:R-:W2:Y:S01]  /*0060*/  LDCU.64 UR6, c[0x0][0x358] ;  /* 0x00006b00ff0677ac */ /* 0x000ea20008000a00 */
[----:B0-----:R-:W-:-:S13]  /*0070*/  ISETP.GE.AND P0, PT, R13, 0x1, PT ;  /* 0x000000010d00780c */ /* 0x001fda0003f06270 */
[----:B-12---:R-:W-:Y:S05]  /*0080*/  @!P0 BRA `(.L_x_0) ;  /* 0x0000000800288947 */ /* 0x006fea0003800000 */
[C---:B------:R-:W-:Y:S01]  /*0090*/  LOP3.LUT R19, R13.reuse, 0x7, RZ, 0xc0, !PT ;  /* 0x000000070d137812 */ /* 0x040fe200078ec0ff */
[----:B------:R-:W-:Y:S01]  /*00a0*/  HFMA2 R15, -RZ, RZ, 0, 0 ;  /* 0x00000000ff0f7431 */ /* 0x000fe200000001ff */
[----:B------:R-:W-:Y:S02]  /*00b0*/  LOP3.LUT R12, R13, 0x7ffffff8, RZ, 0xc0, !PT ;  /* 0x7ffffff80d0c7812 */ /* 0x000fe400078ec0ff */
[----:B------:R-:W-:Y:S02]  /*00c0*/  IADD3 R2, PT, PT, R19, -0x1, RZ ;  /* 0xffffffff13027810 */ /* 0x000fe40007ffe0ff */
[----:B------:R-:W-:Y:S02]  /*00d0*/  LOP3.LUT R13, R13, 0x3, RZ, 0xc0, !PT ;  /* 0x000000030d0d7812 */ /* 0x000fe400078ec0ff */
[----:B------:R-:W-:Y:S02]  /*00e0*/  ISETP.GE.U32.AND P0, PT, R2, 0x3, PT ;  /* 0x000000030200780c */ /* 0x000fe40003f06070 */
[----:B------:R-:W-:-:S11]  /*00f0*/  IADD3 R14, PT, PT, -R12, RZ, RZ ;  /* 0x000000ff0c0e7210 */ /* 0x000fd60007ffe1ff */
.L_x_5:
[----:B------:R-:W0:Y:S01]  /*0100*/  LDC R10, c[0x0][0x39c] ;  /* 0x0000e700ff0a7b82 */ /* 0x000e220000000800 */
[----:B------:R-:W-:Y:S02]  /*0110*/  MOV R17, RZ ;  /* 0x000000ff00117202 */ /* 0x000fe40000000f00 */
[----:B------:R-:W-:Y:S02]  /*0120*/  MOV R18, RZ ;  /* 0x000000ff00127202 */ /* 0x000fe40000000f00 */
[----:B0-----:R-:W-:Y:S01]  /*0130*/  ISETP.GE.U32.AND P1, PT, R10, 0x8, PT ;  /* 0x000000080a00780c */ /* 0x001fe20003f26070 */
[----:B------:R-:W-:-:S12]  /*0140*/  IMAD R16, R15, R10, RZ ;  /* 0x0000000a0f107224 */ /* 0x000fd800078e02ff */
[----:B------:R-:W-:Y:S05]  /*0150*/  @!P1 BRA `(.L_x_1) ;  /* 0x0000000000c89947 */ /* 0x000fea0003800000 */
[----:B------:R-:W0:Y:S01]  /*0160*/  LDC.64 R2, c[0x0][0x380] ;  /* 0x0000e000ff027b82 */ /* 0x000e220000000a00 */
[----:B------:R-:W-:Y:S02]  /*0170*/  MOV R18, RZ ;  /* 0x000000ff00127202 */ /* 0x000fe40000000f00 */
[----:B------:R-:W-:Y:S02]  /*0180*/  MOV R17, R0 ;  /* 0x0000000000117202 */ /* 0x000fe40000000f00 */
[----:B------:R-:W-:Y:S01]  /*0190*/  MOV R11, R14 ;  /* 0x0000000e000b7202 */ /* 0x000fe20000000f00 */
[----:B0-----:R-:W-:-:S03]  /*01a0*/  IMAD.WIDE.U32 R2, R16, 0x4, R2 ;  /* 0x0000000410027825 */ /* 0x001fc600078e0002 */
[----:B------:R-:W-:-:S04]  /*01b0*/  IADD3 R5, P1, PT, R2, 0x10, RZ ;  /* 0x0000001002057810 */ /* 0x000fc80007f3e0ff */
[----:B------:R-:W-:-:S09]  /*01c0*/  IADD3.X R6, PT, PT, RZ, R3, RZ, P1, !PT ;  /* 0x00000003ff067210 */ /* 0x000fd20000ffe4ff */
.L_x_2:
[----:B------:R-:W0:Y:S01]  /*01d0*/  LDC.64 R28, c[0x0][0x388] ;  /* 0x0000e200ff1c7b82 */ /* 0x000e220000000a00 */
[----:B------:R-:W-:Y:S02]  /*01e0*/  MOV R2, R5 ;  /* 0x0000000500027202 */ /* 0x000fe40000000f00 */
[----:B------:R-:W-:-:S05]  /*01f0*/  MOV R3, R6 ;  /* 0x0000000600037202 */ /* 0x000fca0000000f00 */
[----:B------:R-:W1:Y:S01]  /*0200*/  LDC R25, c[0x0][0x3a0] ;  /* 0x0000e800ff197b82 */ /* 0x000e620000000800 */
[----:B------:R-:W2:Y:S04]  /*0210*/  LDG.E R21, desc[UR6][R2.64+-0x10] ;  /* 0xfffff00602157981 */ /* 0x000ea8000c1e1900 */
[----:B------:R-:W3:Y:S01]  /*0220*/  LDG.E R24, desc[UR6][R2.64+-0xc] ;  /* 0xfffff40602187981 */ /* 0x000ee2000c1e1900 */
[----:B0-----:R-:W-:-:S05]  /*0230*/  IMAD.WIDE R28, R17, 0x4, R28 ;  /* 0x00000004111c7825 */ /* 0x001fca00078e021c */
[----:B------:R-:W2:Y:S01]  /*0240*/  LDG.E R26, desc[UR6][R28.64] ;  /* 0x000000061c1a7981 */ /* 0x000ea2000c1e1900 */
[----:B-1----:R-:W-:-:S05]  /*0250*/  IMAD.WIDE R22, R25, 0x4, R28 ;  /* 0x0000000419167825 */ /* 0x002fca00078e021c */
[----:B------:R0:W3:Y:S01]  /*0260*/  LDG.E R27, desc[UR6][R22.64] ;  /* 0x00000006161b7981 */ /* 0x0000e2000c1e1900 */
[----:B------:R-:W-:-:S03]  /*0270*/  IMAD.WIDE R4, R25, 0x4, R22 ;  /* 0x0000000419047825 */ /* 0x000fc600078e0216 */
[----:B------:R-:W4:Y:S01]  /*0280*/  LDG.E R29, desc[UR6][R2.64+-0x4] ;  /* 0xfffffc06021d7981 */ /* 0x000f22000c1e1900 */
[----:B------:R-:W-:-:S03]  /*0290*/  IMAD.WIDE R6, R25, 0x4, R4 ;  /* 0x0000000419067825 */ /* 0x000fc600078e0204 */
[----:B------:R-:W5:Y:S01]  /*02a0*/  LDG.E R5, desc[UR6][R4.64] ;  /* 0x0000000604057981 */ /* 0x000f62000c1e1900 */
[----:B------:R-:W-:-:S03]  /*02b0*/  IMAD.WIDE R8, R25, 0x4, R6 ;  /* 0x0000000419087825 */ /* 0x000fc600078e0206 */
[----:B------:R-:W4:Y:S04]  /*02c0*/  LDG.E R6, desc[UR6][R6.64] ;  /* 0x0000000606067981 */ /* 0x000f28000c1e1900 */
[----:B------:R-:W4:Y:S04]  /*02d0*/  LDG.E R4, desc[UR6][R2.64+0x4] ;  /* 0x0000040602047981 */ /* 0x000f28000c1e1900 */
[----:B------:R-:W4:Y:S01]  /*02e0*/  LDG.E R7, desc[UR6][R2.64] ;  /* 0x0000000602077981 */ /* 0x000f22000c1e1900 */
[----:B--2---:R-:W-:-:S03]  /*02f0*/  IMAD R26, R21, R26, R18 ;  /* 0x0000001a151a7224 */ /* 0x004fc600078e0212 */
[----:B------:R-:W5:Y:S01]  /*0300*/  LDG.E R18, desc[UR6][R2.64+-0x8] ;  /* 0xfffff80602127981 */ /* 0x000f62000c1e1900 */
[----:B------:R-:W-:-:S03]  /*0310*/  IMAD.WIDE R20, R25, 0x4, R8 ;  /* 0x0000000419147825 */ /* 0x000fc600078e0208 */
[----:B------:R-:W2:Y:S01]  /*0320*/  LDG.E R8, desc[UR6][R8.64] ;  /* 0x0000000608087981 */ /* 0x000ea2000c1e1900 */
[----:B0-----:R-:W-:-:S03]  /*0330*/  IMAD.WIDE R22, R25, 0x4, R20 ;  /* 0x0000000419167825 */ /* 0x001fc600078e0214 */
[----:B------:R-:W2:Y:S01]  /*0340*/  LDG.E R20, desc[UR6][R20.64] ;  /* 0x0000000614147981 */ /* 0x000ea2000c1e1900 */
[----:B---3--:R-:W-:Y:S02]  /*0350*/  IMAD R28, R24, R27, R26 ;  /* 0x0000001b181c7224 */ /* 0x008fe400078e021a */
[----:B------:R-:W-:Y:S01]  /*0360*/  IMAD.WIDE R26, R25, 0x4, R22 ;  /* 0x00000004191a7825 */ /* 0x000fe200078e0216 */
[----:B------:R-:W3:Y:S04]  /*0370*/  LDG.E R24, desc[UR6][R22.64] ;  /* 0x0000000616187981 */ /* 0x000ee8000c1e1900 */
[----:B------:R-:W3:Y:S04]  /*0380*/  LDG.E R9, desc[UR6][R2.64+0xc] ;  /* 0x00000c0602097981 */ /* 0x000ee8000c1e1900 */
[----:B------:R-:W3:Y:S04]  /*0390*/  LDG.E R21, desc[UR6][R2.64+0x8] ;  /* 0x0000080602157981 */ /* 0x000ee8000c1e1900 */
[----:B------:R-:W3:Y:S01]  /*03a0*/  LDG.E R26, desc[UR6][R26.64] ;  /* 0x000000061a1a7981 */ /* 0x000ee2000c1e1900 */
[----:B------:R-:W-:-:S04]  /*03b0*/  IADD3 R11, PT, PT, R11, 0x8, RZ ;  /* 0x000000080b0b7810 */ /* 0x000fc80007ffe0ff */
[----:B------:R-:W-:Y:S02]  /*03c0*/  ISETP.NE.AND P1, PT, R11, RZ, PT ;  /* 0x000000ff0b00720c */ /* 0x000fe40003f25270 */
[----:B------:R-:W-:Y:S01]  /*03d0*/  LEA R17, R25, R17, 0x3 ;  /* 0x0000001119117211 */ /* 0x000fe200078e18ff */
[----:B-----5:R-:W-:-:S04]  /*03e0*/  IMAD R5, R18, R5, R28 ;  /* 0x0000000512057224 */ /* 0x020fc800078e021c */
[----:B----4-:R-:W-:-:S04]  /*03f0*/  IMAD R5, R29, R6, R5 ;  /* 0x000000061d057224 */ /* 0x010fc800078e0205 */
[----:B--2---:R-:W-:-:S04]  /*0400*/  IMAD R5, R7, R8, R5 ;  /* 0x0000000807057224 */ /* 0x004fc800078e0205 */
[----:B------:R-:W-:Y:S01]  /*0410*/  IMAD R4, R4, R20, R5 ;  /* 0x0000001404047224 */ /* 0x000fe200078e0205 */
[----:B------:R-:W-:-:S04]  /*0420*/  IADD3 R5, P2, PT, R2, 0x20, RZ ;  /* 0x0000002002057810 */ /* 0x000fc80007f5e0ff */
[----:B------:R-:W-:Y:S01]  /*0430*/  IADD3.X R6, PT, PT, RZ, R3, RZ, P2, !PT ;  /* 0x00000003ff067210 */ /* 0x000fe200017fe4ff */
[----:B---3--:R-:W-:-:S04]  /*0440*/  IMAD R4, R21, R24, R4 ;  /* 0x0000001815047224 */ /* 0x008fc800078e0204 */
[----:B------:R-:W-:Y:S01]  /*0450*/  IMAD R18, R9, R26, R4 ;  /* 0x0000001a09127224 */ /* 0x000fe200078e0204 */
[----:B------:R-:W-:Y:S06]  /*0460*/  @P1 BRA `(.L_x_2) ;  /* 0xfffffffc00581947 */ /* 0x000fec000383ffff */
[----:B------:R-:W-:-:S07]  /*0470*/  MOV R17, R12 ;  /* 0x0000000c00117202 */ /* 0x000fce0000000f00 */
.L_x_1:
[----:B------:R-:W-:-:S13]  /*0480*/  ISETP.NE.AND P1, PT, R19, RZ, PT ;  /* 0x000000ff1300720c */ /* 0x000fda0003f25270 */
[----:B------:R-:W-:Y:S05]  /*0490*/  @!P1 BRA `(.L_x_3) ;  /* 0x0000000000fc9947 */ /* 0x000fea0003800000 */
[----:B------:R-:W-:Y:S01]  /*04a0*/  ISETP.NE.AND P1, PT, R13, RZ, PT ;  /* 0x000000ff0d00720c */ /* 0x000fe20003f25270 */
[----:B------:R-:W-:-:S12]  /*04b0*/  @!P0 BRA `(.L_x_4) ;  /* 0x0000000000708947 */ /* 0x000fd80003800000 */
[----:B------:R-:W0:Y:S01]  /*04c0*/  LDC R11, c[0x0][0x3a0] ;  /* 0x0000e800ff0b7b82 */ /* 0x000e220000000800 */
[CC--:B------:R-:W-:Y:S02]  /*04d0*/  IADD3 R9, PT, PT, R16.reuse, R17.reuse, RZ ;  /* 0x0000001110097210 */ /* 0x0c0fe40007ffe0ff */
[----:B------:R-:W-:-:S05]  /*04e0*/  IADD3 R20, P2, PT, R16, R17, RZ ;  /* 0x0000001110147210 */ /* 0x000fca0007f5e0ff */
[----:B------:R-:W1:Y:S08]  /*04f0*/  LDC.64 R4, c[0x0][0x388] ;  /* 0x0000e200ff047b82 */ /* 0x000e700000000a00 */
[----:B------:R-:W2:Y:S08]  /*0500*/  LDC.64 R6, c[0x0][0x380] ;  /* 0x0000e000ff067b82 */ /* 0x000eb00000000a00 */
[----:B------:R-:W3:Y:S01]  /*0510*/  LDC.64 R2, c[0x0][0x380] ;  /* 0x0000e000ff027b82 */ /* 0x000ee20000000a00 */
[----:B0-----:R-:W-:-:S04]  /*0520*/  IMAD R21, R17, R11, R0 ;  /* 0x0000000b11157224 */ /* 0x001fc800078e0200 */
[----:B-1----:R-:W-:Y:S01]  /*0530*/  IMAD.WIDE R4, R21, 0x4, R4 ;  /* 0x0000000415047825 */ /* 0x002fe200078e0204 */
[----:B------:R-:W-:-:S03]  /*0540*/  IADD3.X R21, PT, PT, RZ, RZ, RZ, P2, !PT ;  /* 0x000000ffff157210 */ /* 0x000fc600017fe4ff */
[----:B--2---:R-:W-:-:S04]  /*0550*/  IMAD.WIDE.U32 R6, R9, 0x4, R6 ;  /* 0x0000000409067825 */ /* 0x004fc800078e0006 */
[----:B------:R-:W-:Y:S02]  /*0560*/  IMAD.WIDE R8, R11, 0x4, R4 ;  /* 0x000000040b087825 */ /* 0x000fe400078e0204 */
[----:B------:R-:W2:Y:S01]  /*0570*/  LDG.E R7, desc[UR6][R6.64] ;  /* 0x0000000606077981 */ /* 0x000ea2000c1e1900 */
[----:B---3--:R-:W-:-:S03]  /*0580*/  LEA R2, P2, R20, R2, 0x2 ;  /* 0x0000000214027211 */ /* 0x008fc600078410ff */
[----:B------:R-:W2:Y:S01]  /*0590*/  LDG.E R4, desc[UR6][R4.64] ;  /* 0x0000000604047981 */ /* 0x000ea2000c1e1900 */
[----:B------:R-:W-:Y:S01]  /*05a0*/  LEA.HI.X R3, R20, R3, R21, 0x2, P2 ;  /* 0x0000000314037211 */ /* 0x000fe200010f1415 */
[C---:B------:R-:W-:Y:S02]  /*05b0*/  IMAD.WIDE R20, R11.reuse, 0x4, R8 ;  /* 0x000000040b147825 */ /* 0x040fe400078e0208 */
[----:B------:R-:W3:Y:S04]  /*05c0*/  LDG.E R8, desc[UR6][R8.64] ;  /* 0x0000000608087981 */ /* 0x000ee8000c1e1900 */
[----:B------:R-:W3:Y:S01]  /*05d0*/  LDG.E R24, desc[UR6][R2.64+0x4] ;  /* 0x0000040602187981 */ /* 0x000ee2000c1e1900 */
[----:B------:R-:W-:-:S03]  /*05e0*/  IMAD.WIDE R22, R11, 0x4, R20 ;  /* 0x000000040b167825 */ /* 0x000fc600078e0214 */
[----:B------:R-:W4:Y:S04]  /*05f0*/  LDG.E R20, desc[UR6][R20.64] ;  /* 0x0000000614147981 */ /* 0x000f28000c1e1900 */
[----:B------:R-:W4:Y:S04]  /*0600*/  LDG.E R26, desc[UR6][R2.64+0x8] ;  /* 0x00000806021a7981 */ /* 0x000f28000c1e1900 */
[----:B------:R-:W5:Y:S04]  /*0610*/  LDG.E R22, desc[UR6][R22.64] ;  /* 0x0000000616167981 */ /* 0x000f68000c1e1900 */
[----:B------:R-:W5:Y:S01]  /*0620*/  LDG.E R28, desc[UR6][R2.64+0xc] ;  /* 0x00000c06021c7981 */ /* 0x000f62000c1e1900 */
[----:B------:R-:W-:Y:S01]  /*0630*/  IADD3 R17, PT, PT, R17, 0x4, RZ ;  /* 0x0000000411117810 */ /* 0x000fe20007ffe0ff */
[----:B--2---:R-:W-:-:S04]  /*0640*/  IMAD R7, R7, R4, R18 ;  /* 0x0000000407077224 */ /* 0x004fc800078e0212 */
[----:B---3--:R-:W-:-:S04]  /*0650*/  IMAD R7, R24, R8, R7 ;  /* 0x0000000818077224 */ /* 0x008fc800078e0207 */
[----:B----4-:R-:W-:-:S04]  /*0660*/  IMAD R7, R26, R20, R7 ;  /* 0x000000141a077224 */ /* 0x010fc800078e0207 */
[----:B-----5:R-:W-:-:S07]  /*0670*/  IMAD R18, R28, R22, R7 ;  /* 0x000000161c127224 */ /* 0x020fce00078e0207 */
.L_x_4:
[----:B------:R-:W-:Y:S05]  /*0680*/  @!P1 BRA `(.L_x_3) ;  /* 0x0000000000809947 */ /* 0x000fea0003800000 */
[----:B------:R-:W-:Y:S01]  /*0690*/  ISETP.NE.AND P2, PT, R13, 0x1, PT ;  /* 0x000000010d00780c */ /* 0x000fe20003f45270 */
[----:B------:R-:W0:Y:S01]  /*06a0*/  LDC.64 R8, c[0x0][0x380] ;  /* 0x0000e000ff087b82 */ /* 0x000e220000000a00 */
[----:B------:R-:W-:-:S07]  /*06b0*/  LOP3.LUT P1, RZ, R10, 0x1, RZ, 0xc0, !PT ;  /* 0x000000010aff7812 */ /* 0x000fce000782c0ff */
[----:B------:R-:W1:Y:S04]  /*06c0*/  LDC.64 R10, c[0x0][0x388] ;  /* 0x0000e200ff0a7b82 */ /* 0x000e680000000a00 */
[CC--:B------:R-:W-:Y:S02]  /*06d0*/  @P2 IADD3 R21, P3, PT, R16.reuse, R17.reuse, RZ ;  /* 0x0000001110152210 */ /* 0x0c0fe40007f7e0ff */
[----:B------:R-:W-:Y:S02]  /*06e0*/  @P2 IADD3 R25, PT, PT, R16, R17, RZ ;  /* 0x0000001110192210 */ /* 0x000fe40007ffe0ff */
[----:B------:R-:W2:Y:S01]  /*06f0*/  @P2 LDC R23, c[0x0][0x3a0] ;  /* 0x0000e800ff172b82 */ /* 0x000ea20000000800 */
[----:B------:R-:W-:-:S07]  /*0700*/  @P2 IADD3.X R22, PT, PT, RZ, RZ, RZ, P3, !PT ;  /* 0x000000ffff162210 */ /* 0x000fce0001ffe4ff */
[----:B------:R-:W3:Y:S01]  /*0710*/  @P2 LDC.64 R2, c[0x0][0x380] ;  /* 0x0000e000ff022b82 */ /* 0x000ee20000000a00 */
[----:B0-----:R-:W-:-:S06]  /*0720*/  @P2 IMAD.WIDE.U32 R8, R25, 0x4, R8 ;  /* 0x0000000419082825 */ /* 0x001fcc00078e0008 */
[----:B------:R-:W4:Y:S01]  /*0730*/  @P2 LDG.E R9, desc[UR6][R8.64] ;  /* 0x0000000608092981 */ /* 0x000f22000c1e1900 */
[----:B------:R-:W0:Y:S08]  /*0740*/  @P1 LDC R20, c[0x0][0x3a0] ;  /* 0x0000e800ff141b82 */ /* 0x000e300000000800 */
[----:B------:R-:W5:Y:S01]  /*0750*/  LDC.64 R4, c[0x0][0x380] ;  /* 0x0000e000ff047b82 */ /* 0x000f620000000a00 */
[C---:B--2---:R-:W-:Y:S01]  /*0760*/  @P2 IMAD R27, R17.reuse, R23, R0 ;  /* 0x00000017111b2224 */ /* 0x044fe200078e0200 */
[----:B------:R-:W-:-:S03]  /*0770*/  @P2 IADD3 R17, PT, PT, R17, 0x2, RZ ;  /* 0x0000000211112810 */ /* 0x000fc60007ffe0ff */
[----:B-1----:R-:W-:-:S03]  /*0780*/  @P2 IMAD.WIDE R10, R27, 0x4, R10 ;  /* 0x000000041b0a2825 */ /* 0x002fc600078e020a */
[----:B------:R-:W1:Y:S01]  /*0790*/  LDC.64 R6, c[0x0][0x388] ;  /* 0x0000e200ff067b82 */ /* 0x000e620000000a00 */
[----:B---3--:R-:W-:-:S04]  /*07a0*/  @P2 LEA R2, P3, R21, R2, 0x2 ;  /* 0x0000000215022211 */ /* 0x008fc800078610ff */
[----:B------:R-:W-:Y:S01]  /*07b0*/  @P2 LEA.HI.X R3, R21, R3, R22, 0x2, P3 ;  /* 0x0000000315032211 */ /* 0x000fe200018f1416 */
[----:B------:R-:W-:Y:S01]  /*07c0*/  @P2 IMAD.WIDE R22, R23, 0x4, R10 ;  /* 0x0000000417162825 */ /* 0x000fe200078e020a */
[----:B------:R-:W-:Y:S02]  /*07d0*/  @P1 IADD3 R21, PT, PT, R16, R17, RZ ;  /* 0x0000001110151210 */ /* 0x000fe40007ffe0ff */
[----:B------:R-:W4:Y:S01]  /*07e0*/  @P2 LDG.E R16, desc[UR6][R10.64] ;  /* 0x000000060a102981 */ /* 0x000f22000c1e1900 */
[----:B0-----:R-:W-:-:S03]  /*07f0*/  @P1 IMAD R17, R17, R20, R0 ;  /* 0x0000001411111224 */ /* 0x001fc600078e0200 */
[----:B------:R-:W2:Y:S01]  /*0800*/  @P2 LDG.E R2, desc[UR6][R2.64+0x4] ;  /* 0x0000040602022981 */ /* 0x000ea2000c1e1900 */
[----:B-----5:R-:W-:-:S03]  /*0810*/  @P1 IMAD.WIDE.U32 R4, R21, 0x4, R4 ;  /* 0x0000000415041825 */ /* 0x020fc600078e0004 */
[----:B------:R-:W2:Y:S04]  /*0820*/  @P2 LDG.E R22, desc[UR6][R22.64] ;  /* 0x0000000616162981 */ /* 0x000ea8000c1e1900 */
[----:B------:R-:W3:Y:S01]  /*0830*/  @P1 LDG.E R5, desc[UR6][R4.64] ;  /* 0x0000000604051981 */ /* 0x000ee2000c1e1900 */
[----:B-1----:R-:W-:-:S06]  /*0840*/  @P1 IMAD.WIDE R6, R17, 0x4, R6 ;  /* 0x0000000411061825 */ /* 0x002fcc00078e0206 */
[----:B------:R-:W3:Y:S01]  /*0850*/  @P1 LDG.E R6, desc[UR6][R6.64] ;  /* 0x0000000606061981 */ /* 0x000ee2000c1e1900 */
[----:B----4-:R-:W-:-:S04]  /*0860*/  @P2 IMAD R9, R9, R16, R18 ;  /* 0x0000001009092224 */ /* 0x010fc800078e0212 */
[----:B--2---:R-:W-:-:S04]  /*0870*/  @P2 IMAD R18, R2, R22, R9 ;  /* 0x0000001602122224 */ /* 0x004fc800078e0209 */
[----:B---3--:R-:W-:-:S07]  /*0880*/  @P1 IMAD R18, R5, R6, R18 ;  /* 0x0000000605121224 */ /* 0x008fce00078e0212 */
.L_x_3:
[----:B------:R-:W0:Y:S01]  /*0890*/  LDCU UR4, c[0x0][0x3a0] ;  /* 0x00007400ff0477ac */ /* 0x000e220008000800 */
[----:B------:R-:W1:Y:S01]  /*08a0*/  LDC.64 R2, c[0x0][0x390] ;  /* 0x0000e400ff027b82 */ /* 0x000e620000000a00 */
[C---:B0-----:R-:W-:Y:S01]  /*08b0*/  IMAD R5, R15.reuse, UR4, R0 ;  /* 0x000000040f057c24 */ /* 0x041fe2000f8e0200 */
[----:B------:R-:W0:Y:S01]  /*08c0*/  LDCU UR4, c[0x0][0x398] ;  /* 0x00007300ff0477ac */ /* 0x000e220008000800 */
[----:B------:R-:W-:Y:S02]  /*08d0*/  IADD3 R15, PT, PT, R15, 0x1, RZ ;  /* 0x000000010f0f7810 */ /* 0x000fe40007ffe0ff */
[----:B-1----:R-:W-:-:S05]  /*08e0*/  IMAD.WIDE R2, R5, 0x4, R2 ;  /* 0x0000000405027825 */ /* 0x002fca00078e0202 */
[----:B------:R1:W-:Y:S01]  /*08f0*/  STG.E desc[UR6][R2.64], R18 ;  /* 0x0000001202007986 */ /* 0x0003e2000c101906 */
[----:B0-----:R-:W-:-:S13]  /*0900*/  ISETP.NE.AND P1, PT, R15, UR4, PT ;  /* 0x000000040f007c0c */ /* 0x001fda000bf25270 */
[----:B-1----:R-:W-:Y:S05]  /*0910*/  @!P1 EXIT ;  /* 0x000000000000994d */ /* 0x002fea0003800000 */
[----:B------:R-:W-:Y:S05]  /*0920*/  BRA `(.L_x_5) ;  /* 0xfffffff400f47947 */ /* 0x000fea000383ffff */
.L_x_0:
[C---:B------:R-:W-:Y:S01]  /*0930*/  ISETP.GE.U32.AND P0, PT, R2.reuse, 0x8, PT ;  /* 0x000000080200780c */ /* 0x040fe20003f06070 */
[----:B------:R-:W-:Y:S01]  /*0940*/  HFMA2 R3, -RZ, RZ, 0, 0 ;  /* 0x00000000ff037431 */ /* 0x000fe200000001ff */
[----:B------:R-:W-:-:S04]  /*0950*/  LOP3.LUT R22, R2, 0x7, RZ, 0xc0, !PT ;  /* 0x0000000702167812 */ /* 0x000fc800078ec0ff */
[----:B------:R-:W-:-:S07]  /*0960*/  ISETP.NE.AND P1, PT, R22, RZ, PT ;  /* 0x000000ff1600720c */ /* 0x000fce0003f25270 */
[----:B------:R-:W-:Y:S06]  /*0970*/  @!P0 BRA `(.L_x_6) ;  /* 0x0000000000608947 */ /* 0x000fec0003800000 */
[----:B------:R-:W0:Y:S01]  /*0980*/  LDC R23, c[0x0][0x3a0] ;  /* 0x0000e800ff177b82 */ /* 0x000e220000000800 */
[----:B------:R-:W-:Y:S01]  /*0990*/  LOP3.LUT R3, R2, 0x7ffffff8, RZ, 0xc0, !PT ;  /* 0x7ffffff802037812 */ /* 0x000fe200078ec0ff */
[----:B------:R-:W-:-:S06]  /*09a0*/  UMOV UR4, URZ ;  /* 0x000000ff00047c82 */ /* 0x000fcc0008000000 */
[----:B------:R-:W1:Y:S02]  /*09b0*/  LDC.64 R4, c[0x0][0x390] ;  /* 0x0000e400ff047b82 */ /* 0x000e640000000a00 */
.L_x_7:
[----:B0-2---:R-:W-:Y:S01]  /*09c0*/  IMAD R7, R23, UR4, R0 ;  /* 0x0000000417077c24 */ /* 0x005fe2000f8e0200 */
[----:B------:R-:W-:-:S03]  /*09d0*/  UIADD3 UR4, UPT, UPT, UR4, 0x8, URZ ;  /* 0x0000000804047890 */ /* 0x000fc6000fffe0ff */
[----:B-1----:R-:W-:-:S03]  /*09e0*/  IMAD.WIDE R6, R7, 0x4, R4 ;  /* 0x0000000407067825 */ /* 0x002fc600078e0204 */
[----:B------:R-:W-:Y:S02]  /*09f0*/  ISETP.NE.AND P0, PT, R3, UR4, PT ;  /* 0x0000000403007c0c */ /* 0x000fe4000bf05270 */
[----:B------:R2:W-:Y:S01]  /*0a00*/  STG.E desc[UR6][R6.64], RZ ;  /* 0x000000ff06007986 */ /* 0x0005e2000c101906 */
[----:B------:R-:W-:-:S05]  /*0a10*/  IMAD.WIDE R8, R23, 0x4, R6 ;  /* 0x0000000417087825 */ /* 0x000fca00078e0206 */
        /* <DEDUP_REMOVED lines=13> */
[----:B------:R-:W-:Y:S05]  /*0af0*/  @P0 BRA `(.L_x_7) ;  /* 0xfffffffc00b00947 */ /* 0x000fea000383ffff */
.L_x_6:
[----:B------:R-:W-:Y:S05]  /*0b00*/  @!P1 EXIT ;  /* 0x000000000000994d */ /* 0x000fea0003800000 */
[----:B------:R-:W-:Y:S02]  /*0b10*/  ISETP.GE.U32.AND P0, PT, R22, 0x4, PT ;  /* 0x000000041600780c */ /* 0x000fe40003f06070 */
[----:B--2---:R-:W-:-:S04]  /*0b20*/  LOP3.LUT R12, R2, 0x3, RZ, 0xc0, !PT ;  /* 0x00000003020c7812 */ /* 0x004fc800078ec0ff */
[----:B------:R-:W-:-:S07]  /*0b30*/  ISETP.NE.AND P1, PT, R12, RZ, PT ;  /* 0x000000ff0c00720c */ /* 0x000fce0003f25270 */
[----:B------:R-:W-:Y:S06]  /*0b40*/  @!P0 BRA `(.L_x_8) ;  /* 0x0000000000308947 */ /* 0x000fec0003800000 */
[----:B------:R-:W0:Y:S08]  /*0b50*/  LDC R11, c[0x0][0x3a0] ;  /* 0x0000e800ff0b7b82 */ /* 0x000e300000000800 */
[----:B------:R-:W1:Y:S01]  /*0b60*/  LDC.64 R4, c[0x0][0x390] ;  /* 0x0000e400ff047b82 */ /* 0x000e620000000a00 */
[C---:B0-----:R-:W-:Y:S01]  /*0b70*/  IMAD R7, R3.reuse, R11, R0 ;  /* 0x0000000b03077224 */ /* 0x041fe200078e0200 */
[----:B------:R-:W-:-:S03]  /*0b80*/  IADD3 R3, PT, PT, R3, 0x4, RZ ;  /* 0x0000000403037810 */ /* 0x000fc60007ffe0ff */
[----:B-1----:R-:W-:-:S05]  /*0b90*/  IMAD.WIDE R4, R7, 0x4, R4 ;  /* 0x0000000407047825 */ /* 0x002fca00078e0204 */
[----:B------:R0:W-:Y:S01]  /*0ba0*/  STG.E desc[UR6][R4.64], RZ ;  /* 0x000000ff04007986 */ /* 0x0001e2000c101906 */
[----:B------:R-:W-:-:S05]  /*0bb0*/  IMAD.WIDE R6, R11, 0x4, R4 ;  /* 0x000000040b067825 */ /* 0x000fca00078e0204 */
[----:B------:R0:W-:Y:S01]  /*0bc0*/  STG.E desc[UR6][R6.64], RZ ;  /* 0x000000ff06007986 */ /* 0x0001e2000c101906 */
[----:B------:R-:W-:-:S05]  /*0bd0*/  IMAD.WIDE R8, R11, 0x4, R6 ;  /* 0x000000040b087825 */ /* 0x000fca00078e0206 */
[----:B------:R0:W-:Y:S01]  /*0be0*/  STG.E desc[UR6][R8.64], RZ ;  /* 0x000000ff08007986 */ /* 0x0001e2000c101906 */
[----:B------:R-:W-:-:S05]  /*0bf0*/  IMAD.WIDE R10, R11, 0x4, R8 ;  /* 0x000000040b0a7825 */ /* 0x000fca00078e0208 */
[----:B------:R0:W-:Y:S02]  /*0c00*/  STG.E desc[UR6][R10.64], RZ ;  /* 0x000000ff0a007986 */ /* 0x0001e4000c101906 */
.L_x_8:
[----:B------:R-:W-:Y:S05]  /*0c10*/  @!P1 EXIT ;  /* 0x000000000000994d */ /* 0x000fea0003800000 */
[----:B------:R-:W-:Y:S02]  /*0c20*/  ISETP.NE.AND P0, PT, R12, 0x1, PT ;  /* 0x000000010c00780c */ /* 0x000fe40003f05270 */
[----:B------:R-:W-:-:S04]  /*0c30*/  LOP3.LUT R2, R2, 0x1, RZ, 0xc0, !PT ;  /* 0x0000000102027812 */ /* 0x000fc800078ec0ff */
[----:B------:R-:W-:-:S07]  /*0c40*/  ISETP.NE.U32.AND P1, PT, R2, 0x1, PT ;  /* 0x000000010200780c */ /* 0x000fce0003f25070 */
[----:B------:R-:W-:Y:S06]  /*0c50*/  @!P0 BRA `(.L_x_9) ;  /* 0x0000000000208947 */ /* 0x000fec0003800000 */
[----:B0-----:R-:W0:Y:S08]  /*0c60*/  LDC R7, c[0x0][0x3a0] ;  /* 0x0000e800ff077b82 */ /* 0x001e300000000800 */
[----:B------:R-:W1:Y:S01]  /*0c70*/  LDC.64 R4, c[0x0][0x390] ;  /* 0x0000e400ff047b82 */ /* 0x000e620000000a00 */
[C---:B0-----:R-:W-:Y:S01]  /*0c80*/  IMAD R9, R3.reuse, R7, R0 ;  /* 0x0000000703097224 */ /* 0x041fe200078e0200 */
[----:B------:R-:W-:-:S03]  /*0c90*/  IADD3 R3, PT, PT, R3, 0x2, RZ ;  /* 0x0000000203037810 */ /* 0x000fc60007ffe0ff */
[----:B-1----:R-:W-:-:S05]  /*0ca0*/  IMAD.WIDE R4, R9, 0x4, R4 ;  /* 0x0000000409047825 */ /* 0x002fca00078e0204 */
[----:B------:R1:W-:Y:S01]  /*0cb0*/  STG.E desc[UR6][R4.64], RZ ;  /* 0x000000ff04007986 */ /* 0x0003e2000c101906 */
[----:B------:R-:W-:-:S05]  /*0cc0*/  IMAD.WIDE R6, R7, 0x4, R4 ;  /* 0x0000000407067825 */ /* 0x000fca00078e0204 */
[----:B------:R1:W-:Y:S02]  /*0cd0*/  STG.E desc[UR6][R6.64], RZ ;  /* 0x000000ff06007986 */ /* 0x0003e4000c101906 */
.L_x_9:
[----:B------:R-:W-:Y:S05]  /*0ce0*/  @P1 EXIT ;  /* 0x000000000000194d */ /* 0x000fea0003800000 */
[----:B01----:R-:W0:Y:S01]  /*0cf0*/  LDC.64 R4, c[0x0][0x390] ;  /* 0x0000e400ff047b82 */ /* 0x003e220000000a00 */
[----:B------:R-:W1:Y:S02]  /*0d00*/  LDCU UR4, c[0x0][0x3a0] ;  /* 0x00007400ff0477ac */ /* 0x000e640008000800 */
[----:B-1----:R-:W-:-:S04]  /*0d10*/  IMAD R3, R3, UR4, R0 ;  /* 0x0000000403037c24 */ /* 0x002fc8000f8e0200 */
[----:B0-----:R-:W-:-:S05]  /*0d20*/  IMAD.WIDE R2, R3, 0x4, R4 ;  /* 0x0000000403027825 */ /* 0x001fca00078e0204 */
[----:B------:R-:W-:Y:S01]  /*0d30*/  STG.E desc[UR6][R2.64], RZ ;  /* 0x000000ff02007986 */ /* 0x000fe2000c101906 */
[----:B------:R-:W-:Y:S05]  /*0d40*/  EXIT ;  /* 0x000000000000794d */ /* 0x000fea0003800000 */
.L_x_10:
[----:B------:R-:W-:-:S00]  /*0d50*/  BRA `(.L_x_10) ;  /* 0xfffffffc00fc7947 */ /* 0x000fc0000383ffff */
[----:B------:R-:W-:-:S00]  /*0d60*/  NOP ;  /* 0x0000000000007918 */ /* 0x000fc00000000000 */
        /* <DEDUP_REMOVED lines=9> */
.L_x_11:


//--------------------- .nv.shared.reserved.0     --------------------------
	.section	.nv.shared.reserved.0,"aw",@nobits
	.weak		__nv_reservedSMEM_offset_0_alias
	.size		__nv_reservedSMEM_offset_0_alias, 0, 64
	.other		__nv_reservedSMEM_offset_0_alias,@"STO_CUDA_RESERVED_SHARED STV_DEFAULT"
__nv_reservedSMEM_offset_0_alias:
	.zero		0
	.zero		64


//--------------------- .nv.constant0._Z4multPiS_S_iii --------------------------
	.section	.nv.constant0._Z4multPiS_S_iii,"a",@progbits
	.sectionflags	@""
	.align	4
.nv.constant0._Z4multPiS_S_iii:
	.zero		932


//--------------------- SYMBOLS --------------------------

	.type		.nv.reservedSmem.offset0,@object
	.size		.nv.reservedSmem.offset0,0x4
